//
// Generated by NVIDIA NVVM Compiler
//
// Compiler Build ID: CL-36424714
// Cuda compilation tools, release 13.0, V13.0.88
// Based on NVVM 20.0.0
//

.version 9.0
.target sm_100
.address_size 64

	// .globl	_Z14distanceKernelPfS_fi
.extern .func  (.param .b32 func_retval0) vprintf
(
	.param .b64 vprintf_param_0,
	.param .b64 vprintf_param_1
)
;
.global .align 1 .b8 $str[57] = {99, 61, 37, 100, 44, 32, 114, 61, 37, 100, 44, 32, 105, 61, 37, 100, 58, 32, 116, 104, 101, 32, 100, 105, 115, 116, 97, 110, 99, 101, 32, 98, 101, 116, 119, 101, 101, 110, 32, 37, 102, 32, 116, 111, 32, 37, 102, 32, 105, 115, 32, 37, 102, 46, 32, 10};

.visible .entry _Z14distanceKernelPfS_fi(
	.param .u64 .ptr .align 1 _Z14distanceKernelPfS_fi_param_0,
	.param .u64 .ptr .align 1 _Z14distanceKernelPfS_fi_param_1,
	.param .f32 _Z14distanceKernelPfS_fi_param_2,
	.param .u32 _Z14distanceKernelPfS_fi_param_3
)
{
	.local .align 8 .b8 	__local_depot0[40];
	.reg .b64 	%SP;
	.reg .b64 	%SPL;
	.reg .b32 	%r<13>;
	.reg .b32 	%f<6>;
	.reg .b64 	%rd<12>;
	.reg .b64 	%fd<4>;

	mov.u64 	%SPL, __local_depot0;
	cvta.local.u64 	%SP, %SPL;
	ld.param.u64 	%rd1, [_Z14distanceKernelPfS_fi_param_0];
	ld.param.u64 	%rd2, [_Z14distanceKernelPfS_fi_param_1];
	ld.param.f32 	%f1, [_Z14distanceKernelPfS_fi_param_2];
	ld.param.u32 	%r1, [_Z14distanceKernelPfS_fi_param_3];
	cvta.to.global.u64 	%rd3, %rd1;
	cvta.to.global.u64 	%rd4, %rd2;
	add.u64 	%rd5, %SP, 0;
	add.u64 	%rd6, %SPL, 0;
	mov.u32 	%r2, %ctaid.x;
	mov.u32 	%r3, %ntid.x;
	mov.u32 	%r4, %tid.x;
	mad.lo.s32 	%r5, %r2, %r3, %r4;
	mov.u32 	%r6, %ctaid.y;
	mov.u32 	%r7, %ntid.y;
	mov.u32 	%r8, %tid.y;
	mad.lo.s32 	%r9, %r6, %r7, %r8;
	mad.lo.s32 	%r10, %r1, %r9, %r5;
	mul.wide.s32 	%rd7, %r10, 4;
	add.s64 	%rd8, %rd4, %rd7;
	ld.global.f32 	%f2, [%rd8];
	sub.f32 	%f3, %f1, %f2;
	mul.f32 	%f4, %f3, %f3;
	sqrt.rn.f32 	%f5, %f4;
	add.s64 	%rd9, %rd3, %rd7;
	st.global.f32 	[%rd9], %f5;
	cvt.f64.f32 	%fd1, %f1;
	cvt.f64.f32 	%fd2, %f2;
	cvt.f64.f32 	%fd3, %f5;
	st.local.v2.u32 	[%rd6], {%r5, %r9};
	st.local.u32 	[%rd6+8], %r10;
	st.local.f64 	[%rd6+16], %fd1;
	st.local.f64 	[%rd6+24], %fd2;
	st.local.f64 	[%rd6+32], %fd3;
	mov.u64 	%rd10, $str;
	cvta.global.u64 	%rd11, %rd10;
	{ // callseq 0, 0
	.param .b64 param0;
	st.param.b64 	[param0], %rd11;
	.param .b64 param1;
	st.param.b64 	[param1], %rd5;
	.param .b32 retval0;
	call.uni (retval0), 
	vprintf, 
	(
	param0, 
	param1
	);
	ld.param.b32 	%r11, [retval0];
	} // callseq 0
	ret;

}


// ===== COMPILED SASS (sm_100) =====

	.target	sm_100

	.elftype	@"ET_EXEC"


//--------------------- .note.nv.tkinfo           --------------------------
	.section	.note.nv.tkinfo,"",@"SHT_NOTE"
	.sectionflags	@"SHF_NOTE_NV_TKINFO"
	.tkinfo
        /*0018*/ 	.word	0x00000002
        /*0030*/ 	.string	""
        /*0030*/ 	.string	"ptxas"
        /*0030*/ 	.string	"Cuda compilation tools, release 13.0, V13.0.88"
        /*0030*/ 	.string	"Build cuda_13.0.r13.0/compiler.36424714_0"
        /*0030*/ 	.string	"-arch sm_100 -m 64 "



//--------------------- .note.nv.cuinfo           --------------------------
	.section	.note.nv.cuinfo,"",@"SHT_NOTE"
	.sectionflags	@"SHF_NOTE_NV_CUINFO"
        /*0018*/ 	.short	0x0002
        /*001a*/ 	.short	0x0064
        /*001c*/ 	.short	0x0082
	.zero		2


//--------------------- .nv.info                  --------------------------
	.section	.nv.info,"",@"SHT_CUDA_INFO"
	.align	4


	//----- nvinfo : EIATTR_REGCOUNT
	.align		4
        /*0000*/ 	.byte	0x04, 0x2f
        /*0002*/ 	.short	(.L_2 - .L_1)
	.align		4
.L_1:
        /*0004*/ 	.word	index@(_Z14distanceKernelPfS_fi)
        /*0008*/ 	.word	0x00000018


	//----- nvinfo : EIATTR_FRAME_SIZE
	.align		4
.L_2:
        /*000c*/ 	.byte	0x04, 0x11
        /*000e*/ 	.short	(.L_4 - .L_3)
	.align		4
.L_3:
        /*0010*/ 	.word	index@($__internal_0_$__cuda_sm20_sqrt_rn_f32_slowpath)
        /*0014*/ 	.word	0x00000028


	//----- nvinfo : EIATTR_FRAME_SIZE
	.align		4
.L_4:
        /*0018*/ 	.byte	0x04, 0x11
        /*001a*/ 	.short	(.L_6 - .L_5)
	.align		4
.L_5:
        /*001c*/ 	.word	index@(_Z14distanceKernelPfS_fi)
        /*0020*/ 	.word	0x00000028


	//----- nvinfo : EIATTR_MIN_STACK_SIZE
	.align		4
.L_6:
        /*0024*/ 	.byte	0x04, 0x12
        /*0026*/ 	.short	(.L_8 - .L_7)
	.align		4
.L_7:
        /*0028*/ 	.word	index@(_Z14distanceKernelPfS_fi)
        /*002c*/ 	.word	0x00000028
.L_8:


//--------------------- .nv.compat                --------------------------
	.section	.nv.compat,"",@"SHT_CUDA_COMPAT_INFO"
	.align	4
        /*0000*/ 	.byte	0x02, 0x09, 0x00, 0x00, 0x02, 0x02, 0x01, 0x00, 0x02, 0x05, 0x05, 0x00, 0x03, 0x07, 0x01, 0x01
        /*0010*/ 	.byte	0x02, 0x03, 0x00, 0x00, 0x02, 0x06, 0x01, 0x00, 0x04, 0x0b, 0x08, 0x00, 0x01, 0x00, 0x00, 0x00
        /*0020*/ 	.byte	0x00, 0x00, 0x00, 0x00


//--------------------- .nv.info._Z14distanceKernelPfS_fi --------------------------
	.section	.nv.info._Z14distanceKernelPfS_fi,"",@"SHT_CUDA_INFO"
	.sectionflags	@""
	.align	4


	//----- nvinfo : EIATTR_CUDA_API_VERSION
	.align		4
        /*0000*/ 	.byte	0x04, 0x37
        /*0002*/ 	.short	(.L_10 - .L_9)
.L_9:
        /*0004*/ 	.word	0x00000082


	//----- nvinfo : EIATTR_KPARAM_INFO
	.align		4
.L_10:
        /*0008*/ 	.byte	0x04, 0x17
        /*000a*/ 	.short	(.L_12 - .L_11)
.L_11:
        /*000c*/ 	.word	0x00000000
        /*0010*/ 	.short	0x0003
        /*0012*/ 	.short	0x0014
        /*0014*/ 	.byte	0x00, 0xf0, 0x11, 0x00


	//----- nvinfo : EIATTR_KPARAM_INFO
	.align		4
.L_12:
        /*0018*/ 	.byte	0x04, 0x17
        /*001a*/ 	.short	(.L_14 - .L_13)
.L_13:
        /*001c*/ 	.word	0x00000000
        /*0020*/ 	.short	0x0002
        /*0022*/ 	.short	0x0010
        /*0024*/ 	.byte	0x00, 0xf0, 0x11, 0x00


	//----- nvinfo : EIATTR_KPARAM_INFO
	.align		4
.L_14:
        /*0028*/ 	.byte	0x04, 0x17
        /*002a*/ 	.short	(.L_16 - .L_15)
.L_15:
        /*002c*/ 	.word	0x00000000
        /*0030*/ 	.short	0x0001
        /*0032*/ 	.short	0x0008
        /*0034*/ 	.byte	0x00, 0xf5, 0x21, 0x00


	//----- nvinfo : EIATTR_KPARAM_INFO
	.align		4
.L_16:
        /*0038*/ 	.byte	0x04, 0x17
        /*003a*/ 	.short	(.L_18 - .L_17)
.L_17:
        /*003c*/ 	.word	0x00000000
        /*0040*/ 	.short	0x0000
        /*0042*/ 	.short	0x0000
        /*0044*/ 	.byte	0x00, 0xf5, 0x21, 0x00


	//----- nvinfo : EIATTR_SPARSE_MMA_MASK
	.align		4
.L_18:
        /*0048*/ 	.byte	0x03, 0x50
        /*004a*/ 	.short	0x0000


	//----- nvinfo : EIATTR_MAXREG_COUNT
	.align		4
        /*004c*/ 	.byte	0x03, 0x1b
        /*004e*/ 	.short	0x00ff


	//----- nvinfo : EIATTR_EXTERNS
	.align		4
        /*0050*/ 	.byte	0x04, 0x0f
        /*0052*/ 	.short	(.L_20 - .L_19)


	//   ....[0]....
	.align		4
.L_19:
        /*0054*/ 	.word	index@(vprintf)


	//----- nvinfo : EIATTR_MERCURY_ISA_VERSION
	.align		4
.L_20:
        /*0058*/ 	.byte	0x03, 0x5f
        /*005a*/ 	.short	0x0101


	//----- nvinfo : EIATTR_VRC_CTA_INIT_COUNT
	.align		4
        /*005c*/ 	.byte	0x02, 0x4a
	.zero		1
	.zero		1


	//----- nvinfo : EIATTR_SYSCALL_OFFSETS
	.align		4
        /*0060*/ 	.byte	0x04, 0x46
        /*0062*/ 	.short	(.L_22 - .L_21)


	//   ....[0]....
.L_21:
        /*0064*/ 	.word	0x00000370


	//----- nvinfo : EIATTR_EXIT_INSTR_OFFSETS
	.align		4
.L_22:
        /*0068*/ 	.byte	0x04, 0x1c
        /*006a*/ 	.short	(.L_24 - .L_23)


	//   ....[0]....
.L_23:
        /*006c*/ 	.word	0x00000380


	//----- nvinfo : EIATTR_CRS_STACK_SIZE
	.align		4
.L_24:
        /*0070*/ 	.byte	0x04, 0x1e
        /*0072*/ 	.short	(.L_26 - .L_25)
.L_25:
        /*0074*/ 	.word	0x00000000


	//----- nvinfo : EIATTR_CBANK_PARAM_SIZE
	.align		4
.L_26:
        /*0078*/ 	.byte	0x03, 0x19
        /*007a*/ 	.short	0x0018


	//----- nvinfo : EIATTR_PARAM_CBANK
	.align		4
        /*007c*/ 	.byte	0x04, 0x0a
        /*007e*/ 	.short	(.L_28 - .L_27)
	.align		4
.L_27:
        /*0080*/ 	.word	index@(.nv.constant0._Z14distanceKernelPfS_fi)
        /*0084*/ 	.short	0x0380
        /*0086*/ 	.short	0x0018


	//----- nvinfo : EIATTR_SW_WAR
	.align		4
.L_28:
        /*0088*/ 	.byte	0x04, 0x36
        /*008a*/ 	.short	(.L_30 - .L_29)
.L_29:
        /*008c*/ 	.word	0x00000008
.L_30:


//--------------------- .nv.callgraph             --------------------------
	.section	.nv.callgraph,"",@"SHT_CUDA_CALLGRAPH"
	.align	4
	.sectionentsize	8
	.align		4
        /*0000*/ 	.word	0x00000000
	.align		4
        /*0004*/ 	.word	0xffffffff
	.align		4
        /*0008*/ 	.word	index@(_Z14distanceKernelPfS_fi)
	.align		4
        /*000c*/ 	.word	index@(vprintf)
	.align		4
        /*0010*/ 	.word	0x00000000
	.align		4
        /*0014*/ 	.word	0xfffffffe
	.align		4
        /*0018*/ 	.word	0x00000000
	.align		4
        /*001c*/ 	.word	0xfffffffd
	.align		4
        /*0020*/ 	.word	0x00000000
	.align		4
        /*0024*/ 	.word	0xfffffffc


//--------------------- .nv.constant4             --------------------------
	.section	.nv.constant4,"a",@progbits
	.align	8
	.align		8
.nv.constant4:
        /*0000*/ 	.dword	vprintf
	.align		8
        /*0008*/ 	.dword	$str


//--------------------- .text._Z14distanceKernelPfS_fi --------------------------
	.section	.text._Z14distanceKernelPfS_fi,"ax",@progbits
	.align	128
        .global         _Z14distanceKernelPfS_fi
        .type           _Z14distanceKernelPfS_fi,@function
        .size           _Z14distanceKernelPfS_fi,(.L_x_7 - _Z14distanceKernelPfS_fi)
        .other          _Z14distanceKernelPfS_fi,@"STO_CUDA_ENTRY STV_DEFAULT"
_Z14distanceKernelPfS_fi:
.text._Z14distanceKernelPfS_fi:
[----:B------:R-:W0:Y:S01]  /*0000*/  LDC R1, c[0x0][0x37c] ;  /* 0x0000df00ff017b82 */ /* 0x000e220000000800 */
[----:B------:R-:W1:Y:S01]  /*0010*/  S2R R3, SR_TID.X ;  /* 0x0000000000037919 */ /* 0x000e620000002100 */
[----:B------:R-:W2:Y:S06]  /*0020*/  LDCU UR7, c[0x0][0x2fc] ;  /* 0x00005f80ff0777ac */ /* 0x000eac0008000800 */
[----:B------:R-:W1:Y:S01]  /*0030*/  S2UR UR6, SR_CTAID.X ;  /* 0x00000000000679c3 */ /* 0x000e620000002500 */
[----:B0-----:R-:W-:Y:S01]  /*0040*/  IADD3 R1, PT, PT, R1, -0x28, RZ ;  /* 0xffffffd801017810 */ /* 0x001fe20007ffe0ff */
[----:B------:R-:W0:Y:S01]  /*0050*/  S2R R7, SR_TID.Y ;  /* 0x0000000000077919 */ /* 0x000e220000002200 */
[----:B------:R-:W3:Y:S01]  /*0060*/  LDCU.64 UR10, c[0x0][0x390] ;  /* 0x00007200ff0a77ac */ /* 0x000ee20008000a00 */
[----:B------:R-:W4:Y:S04]  /*0070*/  LDCU.64 UR4, c[0x0][0x358] ;  /* 0x00006b00ff0477ac */ /* 0x000f280008000a00 */
[----:B------:R-:W1:Y:S08]  /*0080*/  LDC R2, c[0x0][0x360] ;  /* 0x0000d800ff027b82 */ /* 0x000e700000000800 */
[----:B------:R-:W0:Y:S08]  /*0090*/  S2UR UR8, SR_CTAID.Y ;  /* 0x00000000000879c3 */ /* 0x000e300000002600 */
[----:B------:R-:W0:Y:S08]  /*00a0*/  LDC R0, c[0x0][0x364] ;  /* 0x0000d900ff007b82 */ /* 0x000e300000000800 */
[----:B------:R-:W5:Y:S01]  /*00b0*/  LDC.64 R4, c[0x0][0x388] ;  /* 0x0000e200ff047b82 */ /* 0x000f620000000a00 */
[----:B-1----:R-:W-:-:S02]  /*00c0*/  IMAD R2, R2, UR6, R3 ;  /* 0x0000000602027c24 */ /* 0x002fc4000f8e0203 */
[----:B0-----:R-:W-:-:S04]  /*00d0*/  IMAD R3, R0, UR8, R7 ;  /* 0x0000000800037c24 */ /* 0x001fc8000f8e0207 */
[----:B---3--:R-:W-:-:S04]  /*00e0*/  IMAD R0, R3, UR11, R2 ;  /* 0x0000000b03007c24 */ /* 0x008fc8000f8e0202 */
[----:B-----5:R-:W-:-:S05]  /*00f0*/  IMAD.WIDE R4, R0, 0x4, R4 ;  /* 0x0000000400047825 */ /* 0x020fca00078e0204 */
[----:B----4-:R-:W3:Y:S01]  /*0100*/  LDG.E R14, desc[UR4][R4.64] ;  /* 0x00000004040e7981 */ /* 0x010ee2000c1e1900 */
[----:B------:R-:W0:Y:S01]  /*0110*/  LDCU UR6, c[0x0][0x2f8] ;  /* 0x00005f00ff0677ac */ /* 0x000e220008000800 */
[----:B------:R-:W-:Y:S01]  /*0120*/  BSSY.RECONVERGENT B0, `(.L_x_0) ;  /* 0x0000012000007945 */ /* 0x000fe20003800200 */
[----:B---3--:R-:W-:-:S04]  /*0130*/  FADD R6, -R14, UR10 ;  /* 0x0000000a0e067e21 */ /* 0x008fc80008000100 */
[----:B------:R-:W-:Y:S01]  /*0140*/  FMUL R4, R6, R6 ;  /* 0x0000000606047220 */ /* 0x000fe20000400000 */
[----:B0-----:R-:W-:-:S03]  /*0150*/  IADD3 R6, P1, PT, R1, UR6, RZ ;  /* 0x0000000601067c10 */ /* 0x001fc6000ff3e0ff */
[----:B------:R0:W1:Y:S01]  /*0160*/  MUFU.RSQ R9, R4 ;  /* 0x0000000400097308 */ /* 0x0000620000001400 */
[----:B------:R-:W-:-:S04]  /*0170*/  IADD3 R7, PT, PT, R4, -0xd000000, RZ ;  /* 0xf300000004077810 */ /* 0x000fc80007ffe0ff */
[----:B------:R-:W-:Y:S02]  /*0180*/  ISETP.GT.U32.AND P0, PT, R7, 0x727fffff, PT ;  /* 0x727fffff0700780c */ /* 0x000fe40003f04070 */
[----:B--2---:R-:W-:-:S11]  /*0190*/  IADD3.X R7, PT, PT, RZ, UR7, RZ, P1, !PT ;  /* 0x00000007ff077c10 */ /* 0x004fd60008ffe4ff */
[----:B01----:R-:W-:Y:S05]  /*01a0*/  @!P0 BRA `(.L_x_1) ;  /* 0x0000000000148947 */ /* 0x003fea0003800000 */
[----:B------:R-:W-:Y:S01]  /*01b0*/  BSSY.RECONVERGENT B1, `(.L_x_2) ;  /* 0x0000003000017945 */ /* 0x000fe20003800200 */
[----:B------:R-:W-:-:S07]  /*01c0*/  MOV R12, 0x1e0 ;  /* 0x000001e0000c7802 */ /* 0x000fce0000000f00 */
[----:B------:R-:W-:Y:S05]  /*01d0*/  CALL.REL.NOINC `($__internal_0_$__cuda_sm20_sqrt_rn_f32_slowpath) ;  /* 0x00000000006c7944 */ /* 0x000fea0003c00000 */
[----:B------:R-:W-:Y:S05]  /*01e0*/  BSYNC.RECONVERGENT B1 ;  /* 0x0000000000017941 */ /* 0x000fea0003800200 */
.L_x_2:
[----:B------:R-:W-:Y:S05]  /*01f0*/  BRA `(.L_x_3) ;  /* 0x0000000000107947 */ /* 0x000fea0003800000 */
.L_x_1:
[----:B------:R-:W-:Y:S01]  /*0200*/  FMUL.FTZ R5, R4, R9 ;  /* 0x0000000904057220 */ /* 0x000fe20000410000 */
[----:B------:R-:W-:-:S03]  /*0210*/  FMUL.FTZ R8, R9, 0.5 ;  /* 0x3f00000009087820 */ /* 0x000fc60000410000 */
[----:B------:R-:W-:-:S04]  /*0220*/  FFMA R4, -R5, R5, R4 ;  /* 0x0000000505047223 */ /* 0x000fc80000000104 */
[----:B------:R-:W-:-:S07]  /*0230*/  FFMA R8, R4, R8, R5 ;  /* 0x0000000804087223 */ /* 0x000fce0000000005 */
.L_x_3:
[----:B------:R-:W-:Y:S05]  /*0240*/  BSYNC.RECONVERGENT B0 ;  /* 0x0000000000007941 */ /* 0x000fea0003800200 */
.L_x_0:
[----:B------:R-:W0:Y:S01]  /*0250*/  LDCU UR6, c[0x0][0x390] ;  /* 0x00007200ff0677ac */ /* 0x000e220008000800 */
[----:B------:R-:W1:Y:S01]  /*0260*/  LDC.64 R10, c[0x0][0x380] ;  /* 0x0000e000ff0a7b82 */ /* 0x000e620000000a00 */
[----:B------:R-:W2:Y:S01]  /*0270*/  F2F.F64.F32 R14, R14 ;  /* 0x0000000e000e7310 */ /* 0x000ea20000201800 */
[----:B------:R-:W-:Y:S01]  /*0280*/  MOV R9, 0x0 ;  /* 0x0000000000097802 */ /* 0x000fe20000000f00 */
[----:B------:R3:W-:Y:S04]  /*0290*/  STL.64 [R1], R2 ;  /* 0x0000000201007387 */ /* 0x0007e80000100a00 */
[----:B------:R3:W-:Y:S01]  /*02a0*/  STL [R1+0x8], R0 ;  /* 0x0000080001007387 */ /* 0x0007e20000100800 */
[----:B------:R3:W4:Y:S01]  /*02b0*/  LDC.64 R18, c[0x4][R9] ;  /* 0x0100000009127b82 */ /* 0x0007220000000a00 */
[----:B------:R-:W5:Y:S02]  /*02c0*/  F2F.F64.F32 R16, R8 ;  /* 0x0000000800107310 */ /* 0x000f640000201800 */
[----:B--2---:R3:W-:Y:S06]  /*02d0*/  STL.64 [R1+0x18], R14 ;  /* 0x0000180e01007387 */ /* 0x0047ec0000100a00 */
[----:B0-----:R-:W0:Y:S01]  /*02e0*/  F2F.F64.F32 R12, UR6 ;  /* 0x00000006000c7d10 */ /* 0x001e220008201800 */
[----:B------:R-:W2:Y:S01]  /*02f0*/  LDCU.64 UR6, c[0x4][0x8] ;  /* 0x01000100ff0677ac */ /* 0x000ea20008000a00 */
[----:B-1----:R-:W-:Y:S01]  /*0300*/  IMAD.WIDE R10, R0, 0x4, R10 ;  /* 0x00000004000a7825 */ /* 0x002fe200078e020a */
[----:B-----5:R3:W-:Y:S04]  /*0310*/  STL.64 [R1+0x20], R16 ;  /* 0x0000201001007387 */ /* 0x0207e80000100a00 */
[----:B------:R3:W-:Y:S04]  /*0320*/  STG.E desc[UR4][R10.64], R8 ;  /* 0x000000080a007986 */ /* 0x0007e8000c101904 */
[----:B0-----:R3:W-:Y:S01]  /*0330*/  STL.64 [R1+0x10], R12 ;  /* 0x0000100c01007387 */ /* 0x0017e20000100a00 */
[----:B--2---:R-:W-:-:S02]  /*0340*/  MOV R4, UR6 ;  /* 0x0000000600047c02 */ /* 0x004fc40008000f00 */
[----:B----4-:R-:W-:-:S07]  /*0350*/  MOV R5, UR7 ;  /* 0x0000000700057c02 */ /* 0x010fce0008000f00 */
[----:B------:R-:W-:-:S07]  /*0360*/  LEPC R20, `(.L_x_4) ;  /* 0x000000001014794e */ /* 0x000fce0000000000 */
[----:B---3--:R-:W-:Y:S05]  /*0370*/  CALL.ABS.NOINC R18 ;  /* 0x0000000012007343 */ /* 0x008fea0003c00000 */
.L_x_4:
[----:B------:R-:W-:Y:S05]  /*0380*/  EXIT ;  /* 0x000000000000794d */ /* 0x000fea0003800000 */
        .weak           $__internal_0_$__cuda_sm20_sqrt_rn_f32_slowpath
        .type           $__internal_0_$__cuda_sm20_sqrt_rn_f32_slowpath,@function
        .size           $__internal_0_$__cuda_sm20_sqrt_rn_f32_slowpath,(.L_x_7 - $__internal_0_$__cuda_sm20_sqrt_rn_f32_slowpath)
$__internal_0_$__cuda_sm20_sqrt_rn_f32_slowpath:
[----:B------:R-:W-:-:S13]  /*0390*/  LOP3.LUT P0, RZ, R4, 0x7fffffff, RZ, 0xc0, !PT ;  /* 0x7fffffff04ff7812 */ /* 0x000fda000780c0ff */
[----:B------:R-:W-:Y:S01]  /*03a0*/  @!P0 MOV R5, R4 ;  /* 0x0000000400058202 */ /* 0x000fe20000000f00 */
[----:B------:R-:W-:Y:S06]  /*03b0*/  @!P0 BRA `(.L_x_5) ;  /* 0x0000000000408947 */ /* 0x000fec0003800000 */
[----:B------:R-:W-:-:S13]  /*03c0*/  FSETP.GEU.FTZ.AND P0, PT, R4, RZ, PT ;  /* 0x000000ff0400720b */ /* 0x000fda0003f1e000 */
[----:B------:R-:W-:Y:S01]  /*03d0*/  @!P0 MOV R5, 0x7fffffff ;  /* 0x7fffffff00058802 */ /* 0x000fe20000000f00 */
[----:B------:R-:W-:Y:S06]  /*03e0*/  @!P0 BRA `(.L_x_5) ;  /* 0x0000000000348947 */ /* 0x000fec0003800000 */
[----:B------:R-:W-:-:S13]  /*03f0*/  FSETP.GTU.FTZ.AND P0, PT, |R4|, +INF , PT ;  /* 0x7f8000000400780b */ /* 0x000fda0003f1c200 */
[----:B------:R-:W-:Y:S01]  /*0400*/  @P0 FADD.FTZ R5, R4, 1 ;  /* 0x3f80000004050421 */ /* 0x000fe20000010000 */
[----:B------:R-:W-:Y:S06]  /*0410*/  @P0 BRA `(.L_x_5) ;  /* 0x0000000000280947 */ /* 0x000fec0003800000 */
[----:B------:R-:W-:-:S13]  /*0420*/  FSETP.NEU.FTZ.AND P0, PT, |R4|, +INF , PT ;  /* 0x7f8000000400780b */ /* 0x000fda0003f1d200 */
[----:B------:R-:W-:-:S04]  /*0430*/  @P0 FFMA R8, R4, 1.84467440737095516160e+19, RZ ;  /* 0x5f80000004080823 */ /* 0x000fc800000000ff */
[----:B------:R-:W0:Y:S02]  /*0440*/  @P0 MUFU.RSQ R5, R8 ;  /* 0x0000000800050308 */ /* 0x000e240000001400 */
[----:B0-----:R-:W-:Y:S01]  /*0450*/  @P0 FMUL.FTZ R9, R8, R5 ;  /* 0x0000000508090220 */ /* 0x001fe20000410000 */
[----:B------:R-:W-:Y:S01]  /*0460*/  @P0 FMUL.FTZ R11, R5, 0.5 ;  /* 0x3f000000050b0820 */ /* 0x000fe20000410000 */
[----:B------:R-:W-:Y:S02]  /*0470*/  @!P0 MOV R5, R4 ;  /* 0x0000000400058202 */ /* 0x000fe40000000f00 */
[----:B------:R-:W-:-:S04]  /*0480*/  @P0 FADD.FTZ R10, -R9, -RZ ;  /* 0x800000ff090a0221 */ /* 0x000fc80000010100 */
[----:B------:R-:W-:-:S04]  /*0490*/  @P0 FFMA R10, R9, R10, R8 ;  /* 0x0000000a090a0223 */ /* 0x000fc80000000008 */
[----:B------:R-:W-:-:S04]  /*04a0*/  @P0 FFMA R10, R10, R11, R9 ;  /* 0x0000000b0a0a0223 */ /* 0x000fc80000000009 */
[----:B------:R-:W-:-:S07]  /*04b0*/  @P0 FMUL.FTZ R5, R10, 2.3283064365386962891e-10 ;  /* 0x2f8000000a050820 */ /* 0x000fce0000410000 */
.L_x_5:
[----:B------:R-:W-:Y:S01]  /*04c0*/  MOV R8, R5 ;  /* 0x0000000500087202 */ /* 0x000fe20000000f00 */
[----:B------:R-:W-:Y:S01]  /*04d0*/  HFMA2 R5, -RZ, RZ, 0, 0 ;  /* 0x00000000ff057431 */ /* 0x000fe200000001ff */
[----:B------:R-:W-:-:S04]  /*04e0*/  MOV R4, R12 ;  /* 0x0000000c00047202 */ /* 0x000fc80000000f00 */
[----:B------:R-:W-:Y:S05]  /*04f0*/  RET.REL.NODEC R4 `(_Z14distanceKernelPfS_fi) ;  /* 0xfffffff804c07950 */ /* 0x000fea0003c3ffff */
.L_x_6:
[----:B------:R-:W-:-:S00]  /*0500*/  BRA `(.L_x_6) ;  /* 0xfffffffc00fc7947 */ /* 0x000fc0000383ffff */
[----:B------:R-:W-:-:S00]  /*0510*/  NOP ;  /* 0x0000000000007918 */ /* 0x000fc00000000000 */
        /* <DEDUP_REMOVED lines=14> */
.L_x_7:


//--------------------- .nv.global.init           --------------------------
	.section	.nv.global.init,"aw",@progbits
.nv.global.init:
	.type		$str,@object
	.size		$str,(.L_0 - $str)
$str:
        /*0000*/ 	.byte	0x63, 0x3d, 0x25, 0x64, 0x2c, 0x20, 0x72, 0x3d, 0x25, 0x64, 0x2c, 0x20, 0x69, 0x3d, 0x25, 0x64
        /*0010*/ 	.byte	0x3a, 0x20, 0x74, 0x68, 0x65, 0x20, 0x64, 0x69, 0x73, 0x74, 0x61, 0x6e, 0x63, 0x65, 0x20, 0x62
        /*0020*/ 	.byte	0x65, 0x74, 0x77, 0x65, 0x65, 0x6e, 0x20, 0x25, 0x66, 0x20, 0x74, 0x6f, 0x20, 0x25, 0x66, 0x20
        /*0030*/ 	.byte	0x69, 0x73, 0x20, 0x25, 0x66, 0x2e, 0x20, 0x0a, 0x00
.L_0:


//--------------------- .nv.shared.reserved.0     --------------------------
	.section	.nv.shared.reserved.0,"aw",@nobits
	.weak		__nv_reservedSMEM_offset_0_alias
	.size		__nv_reservedSMEM_offset_0_alias, 0, 64
	.other		__nv_reservedSMEM_offset_0_alias,@"STO_CUDA_RESERVED_SHARED STV_DEFAULT"
__nv_reservedSMEM_offset_0_alias:
	.zero		0
	.zero		64


//--------------------- .nv.constant0._Z14distanceKernelPfS_fi --------------------------
	.section	.nv.constant0._Z14distanceKernelPfS_fi,"a",@progbits
	.sectionflags	@""
	.align	4
.nv.constant0._Z14distanceKernelPfS_fi:
	.zero		920


//--------------------- SYMBOLS --------------------------

	.type		.nv.reservedSmem.offset0,@object
	.size		.nv.reservedSmem.offset0,0x4
	.type		vprintf,@function
